//
// Generated by NVIDIA NVVM Compiler
//
// Compiler Build ID: CL-36424714
// Cuda compilation tools, release 13.0, V13.0.88
// Based on NVVM 20.0.0
//

.version 9.0
.target sm_100
.address_size 64

	// .globl	_Z13MatrixMulCUDAPfS_S_iii

.visible .entry _Z13MatrixMulCUDAPfS_S_iii(
	.param .u64 .ptr .align 1 _Z13MatrixMulCUDAPfS_S_iii_param_0,
	.param .u64 .ptr .align 1 _Z13MatrixMulCUDAPfS_S_iii_param_1,
	.param .u64 .ptr .align 1 _Z13MatrixMulCUDAPfS_S_iii_param_2,
	.param .u32 _Z13MatrixMulCUDAPfS_S_iii_param_3,
	.param .u32 _Z13MatrixMulCUDAPfS_S_iii_param_4,
	.param .u32 _Z13MatrixMulCUDAPfS_S_iii_param_5
)
{
	.reg .pred 	%p<34>;
	.reg .b32 	%r<93>;
	.reg .b32 	%f<67>;
	.reg .b64 	%rd<49>;

	ld.param.u64 	%rd4, [_Z13MatrixMulCUDAPfS_S_iii_param_0];
	ld.param.u64 	%rd5, [_Z13MatrixMulCUDAPfS_S_iii_param_1];
	ld.param.u64 	%rd6, [_Z13MatrixMulCUDAPfS_S_iii_param_2];
	ld.param.u32 	%r38, [_Z13MatrixMulCUDAPfS_S_iii_param_3];
	ld.param.u32 	%r39, [_Z13MatrixMulCUDAPfS_S_iii_param_4];
	ld.param.u32 	%r40, [_Z13MatrixMulCUDAPfS_S_iii_param_5];
	cvta.to.global.u64 	%rd1, %rd6;
	cvta.to.global.u64 	%rd2, %rd5;
	cvta.to.global.u64 	%rd3, %rd4;
	mov.u32 	%r1, %tid.x;
	shr.s32 	%r41, %r38, 31;
	shr.u32 	%r42, %r41, 22;
	add.s32 	%r43, %r38, %r42;
	shr.s32 	%r2, %r43, 10;
	setp.lt.s32 	%p1, %r38, -1023;
	@%p1 bra 	$L__BB0_33;
	and.b32  	%r47, %r43, -1024;
	sub.s32 	%r3, %r38, %r47;
	setp.lt.s32 	%p2, %r39, 1;
	@%p2 bra 	$L__BB0_17;
	and.b32  	%r4, %r39, 7;
	and.b32  	%r5, %r39, 2147483640;
	neg.s32 	%r6, %r5;
	shl.b32 	%r7, %r40, 3;
	mov.b32 	%r82, 0;
	mul.wide.s32 	%rd41, %r40, 4;
$L__BB0_3:
	setp.ge.s32 	%p22, %r1, %r3;
	setp.ge.s32 	%p23, %r82, %r2;
	and.pred  	%p24, %p22, %p23;
	@%p24 bra 	$L__BB0_16;
	setp.lt.u32 	%p25, %r39, 8;
	shl.b32 	%r68, %r82, 10;
	or.b32  	%r9, %r68, %r1;
	div.s32 	%r10, %r9, %r40;
	mul.lo.s32 	%r11, %r10, %r39;
	mov.f32 	%f66, 0f00000000;
	mov.b32 	%r87, 0;
	@%p25 bra 	$L__BB0_7;
	mul.lo.s32 	%r69, %r40, %r10;
	sub.s32 	%r84, %r9, %r69;
	mov.f32 	%f66, 0f00000000;
	mov.u32 	%r83, %r11;
	mov.u32 	%r85, %r6;
$L__BB0_6:
	.pragma "nounroll";
	mul.wide.s32 	%rd17, %r83, 4;
	add.s64 	%rd18, %rd2, %rd17;
	ld.global.f32 	%f16, [%rd18];
	mul.wide.s32 	%rd19, %r84, 4;
	add.s64 	%rd20, %rd1, %rd19;
	ld.global.f32 	%f17, [%rd20];
	fma.rn.f32 	%f18, %f16, %f17, %f66;
	ld.global.f32 	%f19, [%rd18+4];
	mul.wide.s32 	%rd21, %r40, 4;
	add.s64 	%rd22, %rd20, %rd21;
	ld.global.f32 	%f20, [%rd22];
	fma.rn.f32 	%f21, %f19, %f20, %f18;
	ld.global.f32 	%f22, [%rd18+8];
	add.s64 	%rd23, %rd22, %rd21;
	ld.global.f32 	%f23, [%rd23];
	fma.rn.f32 	%f24, %f22, %f23, %f21;
	ld.global.f32 	%f25, [%rd18+12];
	add.s64 	%rd24, %rd23, %rd21;
	ld.global.f32 	%f26, [%rd24];
	fma.rn.f32 	%f27, %f25, %f26, %f24;
	ld.global.f32 	%f28, [%rd18+16];
	add.s64 	%rd25, %rd24, %rd21;
	ld.global.f32 	%f29, [%rd25];
	fma.rn.f32 	%f30, %f28, %f29, %f27;
	ld.global.f32 	%f31, [%rd18+20];
	add.s64 	%rd26, %rd25, %rd21;
	ld.global.f32 	%f32, [%rd26];
	fma.rn.f32 	%f33, %f31, %f32, %f30;
	ld.global.f32 	%f34, [%rd18+24];
	add.s64 	%rd27, %rd26, %rd21;
	ld.global.f32 	%f35, [%rd27];
	fma.rn.f32 	%f36, %f34, %f35, %f33;
	ld.global.f32 	%f37, [%rd18+28];
	add.s64 	%rd28, %rd27, %rd21;
	ld.global.f32 	%f38, [%rd28];
	fma.rn.f32 	%f66, %f37, %f38, %f36;
	add.s32 	%r85, %r85, 8;
	add.s32 	%r84, %r84, %r7;
	add.s32 	%r83, %r83, 8;
	setp.eq.s32 	%p26, %r85, 0;
	mov.u32 	%r87, %r5;
	@%p26 bra 	$L__BB0_7;
	bra.uni 	$L__BB0_6;
$L__BB0_7:
	setp.eq.s32 	%p27, %r4, 0;
	@%p27 bra 	$L__BB0_15;
	add.s32 	%r70, %r4, -1;
	setp.lt.u32 	%p28, %r70, 3;
	@%p28 bra 	$L__BB0_10;
	add.s32 	%r71, %r87, %r11;
	mul.wide.s32 	%rd29, %r71, 4;
	add.s64 	%rd30, %rd2, %rd29;
	ld.global.f32 	%f40, [%rd30];
	sub.s32 	%r72, %r87, %r10;
	mad.lo.s32 	%r73, %r72, %r40, %r9;
	mul.wide.s32 	%rd31, %r73, 4;
	add.s64 	%rd32, %rd1, %rd31;
	ld.global.f32 	%f41, [%rd32];
	fma.rn.f32 	%f42, %f40, %f41, %f66;
	ld.global.f32 	%f43, [%rd30+4];
	add.s64 	%rd34, %rd32, %rd41;
	ld.global.f32 	%f44, [%rd34];
	fma.rn.f32 	%f45, %f43, %f44, %f42;
	ld.global.f32 	%f46, [%rd30+8];
	add.s64 	%rd35, %rd34, %rd41;
	ld.global.f32 	%f47, [%rd35];
	fma.rn.f32 	%f48, %f46, %f47, %f45;
	ld.global.f32 	%f49, [%rd30+12];
	add.s64 	%rd36, %rd35, %rd41;
	ld.global.f32 	%f50, [%rd36];
	fma.rn.f32 	%f66, %f49, %f50, %f48;
	add.s32 	%r87, %r87, 4;
$L__BB0_10:
	and.b32  	%r74, %r39, 3;
	setp.eq.s32 	%p29, %r74, 0;
	@%p29 bra 	$L__BB0_15;
	setp.eq.s32 	%p30, %r74, 1;
	@%p30 bra 	$L__BB0_13;
	add.s32 	%r75, %r87, %r11;
	mul.wide.s32 	%rd37, %r75, 4;
	add.s64 	%rd38, %rd2, %rd37;
	ld.global.f32 	%f52, [%rd38];
	sub.s32 	%r76, %r87, %r10;
	mad.lo.s32 	%r77, %r76, %r40, %r9;
	mul.wide.s32 	%rd39, %r77, 4;
	add.s64 	%rd40, %rd1, %rd39;
	ld.global.f32 	%f53, [%rd40];
	fma.rn.f32 	%f54, %f52, %f53, %f66;
	ld.global.f32 	%f55, [%rd38+4];
	add.s64 	%rd42, %rd40, %rd41;
	ld.global.f32 	%f56, [%rd42];
	fma.rn.f32 	%f66, %f55, %f56, %f54;
	add.s32 	%r87, %r87, 2;
$L__BB0_13:
	and.b32  	%r78, %r39, 1;
	setp.eq.b32 	%p31, %r78, 1;
	not.pred 	%p32, %p31;
	@%p32 bra 	$L__BB0_15;
	add.s32 	%r79, %r87, %r11;
	mul.wide.s32 	%rd43, %r79, 4;
	add.s64 	%rd44, %rd2, %rd43;
	ld.global.f32 	%f57, [%rd44];
	sub.s32 	%r80, %r87, %r10;
	mad.lo.s32 	%r81, %r80, %r40, %r9;
	mul.wide.s32 	%rd45, %r81, 4;
	add.s64 	%rd46, %rd1, %rd45;
	ld.global.f32 	%f58, [%rd46];
	fma.rn.f32 	%f66, %f57, %f58, %f66;
$L__BB0_15:
	mul.wide.u32 	%rd47, %r9, 4;
	add.s64 	%rd48, %rd3, %rd47;
	st.global.f32 	[%rd48], %f66;
$L__BB0_16:
	add.s32 	%r19, %r82, 1;
	setp.eq.s32 	%p33, %r82, %r2;
	mov.u32 	%r82, %r19;
	@%p33 bra 	$L__BB0_33;
	bra.uni 	$L__BB0_3;
$L__BB0_17:
	add.s32 	%r25, %r2, 1;
	and.b32  	%r26, %r25, 3;
	setp.lt.u32 	%p3, %r2, 3;
	mov.b32 	%r91, 0;
	@%p3 bra 	$L__BB0_28;
	and.b32  	%r91, %r25, -4;
	mov.b32 	%r89, 0;
$L__BB0_19:
	setp.ge.s32 	%p4, %r1, %r3;
	setp.ge.s32 	%p5, %r89, %r2;
	and.pred  	%p6, %p4, %p5;
	@%p6 bra 	$L__BB0_21;
	shl.b32 	%r50, %r89, 10;
	or.b32  	%r51, %r50, %r1;
	mul.wide.u32 	%rd7, %r51, 4;
	add.s64 	%rd8, %rd3, %rd7;
	mov.b32 	%r52, 0;
	st.global.u32 	[%rd8], %r52;
$L__BB0_21:
	setp.ge.s32 	%p7, %r1, %r3;
	add.s32 	%r29, %r89, 1;
	setp.ge.s32 	%p8, %r29, %r2;
	and.pred  	%p9, %p7, %p8;
	@%p9 bra 	$L__BB0_23;
	shl.b32 	%r53, %r29, 10;
	or.b32  	%r54, %r53, %r1;
	mul.wide.u32 	%rd9, %r54, 4;
	add.s64 	%rd10, %rd3, %rd9;
	mov.b32 	%r55, 0;
	st.global.u32 	[%rd10], %r55;
$L__BB0_23:
	setp.ge.s32 	%p10, %r1, %r3;
	add.s32 	%r30, %r89, 2;
	setp.ge.s32 	%p11, %r30, %r2;
	and.pred  	%p12, %p10, %p11;
	@%p12 bra 	$L__BB0_25;
	shl.b32 	%r56, %r30, 10;
	or.b32  	%r57, %r56, %r1;
	mul.wide.u32 	%rd11, %r57, 4;
	add.s64 	%rd12, %rd3, %rd11;
	mov.b32 	%r58, 0;
	st.global.u32 	[%rd12], %r58;
$L__BB0_25:
	setp.ge.s32 	%p13, %r1, %r3;
	add.s32 	%r31, %r89, 3;
	setp.ge.s32 	%p14, %r31, %r2;
	and.pred  	%p15, %p13, %p14;
	@%p15 bra 	$L__BB0_27;
	shl.b32 	%r59, %r31, 10;
	or.b32  	%r60, %r59, %r1;
	mul.wide.u32 	%rd13, %r60, 4;
	add.s64 	%rd14, %rd3, %rd13;
	mov.b32 	%r61, 0;
	st.global.u32 	[%rd14], %r61;
$L__BB0_27:
	add.s32 	%r89, %r89, 4;
	setp.ne.s32 	%p16, %r89, %r91;
	@%p16 bra 	$L__BB0_19;
$L__BB0_28:
	setp.eq.s32 	%p17, %r26, 0;
	@%p17 bra 	$L__BB0_33;
	mov.b32 	%r92, 0;
$L__BB0_30:
	.pragma "nounroll";
	setp.ge.s32 	%p18, %r1, %r3;
	setp.ge.s32 	%p19, %r91, %r2;
	and.pred  	%p20, %p18, %p19;
	@%p20 bra 	$L__BB0_32;
	shl.b32 	%r63, %r91, 10;
	or.b32  	%r64, %r63, %r1;
	mul.wide.u32 	%rd15, %r64, 4;
	add.s64 	%rd16, %rd3, %rd15;
	mov.b32 	%r65, 0;
	st.global.u32 	[%rd16], %r65;
$L__BB0_32:
	add.s32 	%r91, %r91, 1;
	add.s32 	%r92, %r92, 1;
	setp.ne.s32 	%p21, %r92, %r26;
	@%p21 bra 	$L__BB0_30;
$L__BB0_33:
	ret;

}


// ===== COMPILED SASS (sm_100) =====

	.target	sm_100

	.elftype	@"ET_EXEC"


//--------------------- .note.nv.tkinfo           --------------------------
	.section	.note.nv.tkinfo,"",@"SHT_NOTE"
	.sectionflags	@"SHF_NOTE_NV_TKINFO"
	.tkinfo
        /*0018*/ 	.word	0x00000002
        /*0030*/ 	.string	""
        /*0030*/ 	.string	"ptxas"
        /*0030*/ 	.string	"Cuda compilation tools, release 13.0, V13.0.88"
        /*0030*/ 	.string	"Build cuda_13.0.r13.0/compiler.36424714_0"
        /*0030*/ 	.string	"-arch sm_100 -m 64 "



//--------------------- .note.nv.cuinfo           --------------------------
	.section	.note.nv.cuinfo,"",@"SHT_NOTE"
	.sectionflags	@"SHF_NOTE_NV_CUINFO"
        /*0018*/ 	.short	0x0002
        /*001a*/ 	.short	0x0064
        /*001c*/ 	.short	0x0082
	.zero		2


//--------------------- .nv.info                  --------------------------
	.section	.nv.info,"",@"SHT_CUDA_INFO"
	.align	4


	//----- nvinfo : EIATTR_REGCOUNT
	.align		4
        /*0000*/ 	.byte	0x04, 0x2f
        /*0002*/ 	.short	(.L_1 - .L_0)
	.align		4
.L_0:
        /*0004*/ 	.word	index@(_Z13MatrixMulCUDAPfS_S_iii)
        /*0008*/ 	.word	0x00000020


	//----- nvinfo : EIATTR_FRAME_SIZE
	.align		4
.L_1:
        /*000c*/ 	.byte	0x04, 0x11
        /*000e*/ 	.short	(.L_3 - .L_2)
	.align		4
.L_2:
        /*0010*/ 	.word	index@(_Z13MatrixMulCUDAPfS_S_iii)
        /*0014*/ 	.word	0x00000000


	//----- nvinfo : EIATTR_MIN_STACK_SIZE
	.align		4
.L_3:
        /*0018*/ 	.byte	0x04, 0x12
        /*001a*/ 	.short	(.L_5 - .L_4)
	.align		4
.L_4:
        /*001c*/ 	.word	index@(_Z13MatrixMulCUDAPfS_S_iii)
        /*0020*/ 	.word	0x00000000
.L_5:


//--------------------- .nv.compat                --------------------------
	.section	.nv.compat,"",@"SHT_CUDA_COMPAT_INFO"
	.align	4
        /*0000*/ 	.byte	0x02, 0x09, 0x00, 0x00, 0x02, 0x02, 0x01, 0x00, 0x02, 0x05, 0x05, 0x00, 0x03, 0x07, 0x01, 0x01
        /*0010*/ 	.byte	0x02, 0x03, 0x00, 0x00, 0x02, 0x06, 0x01, 0x00, 0x04, 0x0b, 0x08, 0x00, 0x09, 0x00, 0x00, 0x00
        /*0020*/ 	.byte	0x00, 0x00, 0x00, 0x00


//--------------------- .nv.info._Z13MatrixMulCUDAPfS_S_iii --------------------------
	.section	.nv.info._Z13MatrixMulCUDAPfS_S_iii,"",@"SHT_CUDA_INFO"
	.sectionflags	@""
	.align	4


	//----- nvinfo : EIATTR_CUDA_API_VERSION
	.align		4
        /*0000*/ 	.byte	0x04, 0x37
        /*0002*/ 	.short	(.L_7 - .L_6)
.L_6:
        /*0004*/ 	.word	0x00000082


	//----- nvinfo : EIATTR_KPARAM_INFO
	.align		4
.L_7:
        /*0008*/ 	.byte	0x04, 0x17
        /*000a*/ 	.short	(.L_9 - .L_8)
.L_8:
        /*000c*/ 	.word	0x00000000
        /*0010*/ 	.short	0x0005
        /*0012*/ 	.short	0x0020
        /*0014*/ 	.byte	0x00, 0xf0, 0x11, 0x00


	//----- nvinfo : EIATTR_KPARAM_INFO
	.align		4
.L_9:
        /*0018*/ 	.byte	0x04, 0x17
        /*001a*/ 	.short	(.L_11 - .L_10)
.L_10:
        /*001c*/ 	.word	0x00000000
        /*0020*/ 	.short	0x0004
        /*0022*/ 	.short	0x001c
        /*0024*/ 	.byte	0x00, 0xf0, 0x11, 0x00


	//----- nvinfo : EIATTR_KPARAM_INFO
	.align		4
.L_11:
        /*0028*/ 	.byte	0x04, 0x17
        /*002a*/ 	.short	(.L_13 - .L_12)
.L_12:
        /*002c*/ 	.word	0x00000000
        /*0030*/ 	.short	0x0003
        /*0032*/ 	.short	0x0018
        /*0034*/ 	.byte	0x00, 0xf0, 0x11, 0x00


	//----- nvinfo : EIATTR_KPARAM_INFO
	.align		4
.L_13:
        /*0038*/ 	.byte	0x04, 0x17
        /*003a*/ 	.short	(.L_15 - .L_14)
.L_14:
        /*003c*/ 	.word	0x00000000
        /*0040*/ 	.short	0x0002
        /*0042*/ 	.short	0x0010
        /*0044*/ 	.byte	0x00, 0xf5, 0x21, 0x00


	//----- nvinfo : EIATTR_KPARAM_INFO
	.align		4
.L_15:
        /*0048*/ 	.byte	0x04, 0x17
        /*004a*/ 	.short	(.L_17 - .L_16)
.L_16:
        /*004c*/ 	.word	0x00000000
        /*0050*/ 	.short	0x0001
        /*0052*/ 	.short	0x0008
        /*0054*/ 	.byte	0x00, 0xf5, 0x21, 0x00


	//----- nvinfo : EIATTR_KPARAM_INFO
	.align		4
.L_17:
        /*0058*/ 	.byte	0x04, 0x17
        /*005a*/ 	.short	(.L_19 - .L_18)
.L_18:
        /*005c*/ 	.word	0x00000000
        /*0060*/ 	.short	0x0000
        /*0062*/ 	.short	0x0000
        /*0064*/ 	.byte	0x00, 0xf5, 0x21, 0x00


	//----- nvinfo : EIATTR_SPARSE_MMA_MASK
	.align		4
.L_19:
        /*0068*/ 	.byte	0x03, 0x50
        /*006a*/ 	.short	0x0000


	//----- nvinfo : EIATTR_MAXREG_COUNT
	.align		4
        /*006c*/ 	.byte	0x03, 0x1b
        /*006e*/ 	.short	0x00ff


	//----- nvinfo : EIATTR_MERCURY_ISA_VERSION
	.align		4
        /*0070*/ 	.byte	0x03, 0x5f
        /*0072*/ 	.short	0x0101


	//----- nvinfo : EIATTR_VRC_CTA_INIT_COUNT
	.align		4
        /*0074*/ 	.byte	0x02, 0x4a
	.zero		1
	.zero		1


	//----- nvinfo : EIATTR_EXIT_INSTR_OFFSETS
	.align		4
        /*0078*/ 	.byte	0x04, 0x1c
        /*007a*/ 	.short	(.L_21 - .L_20)


	//   ....[0]....
.L_20:
        /*007c*/ 	.word	0x00000030


	//   ....[1]....
        /*0080*/ 	.word	0x00000a30


	//   ....[2]....
        /*0084*/ 	.word	0x00000d00


	//   ....[3]....
        /*0088*/ 	.word	0x00000dd0


	//----- nvinfo : EIATTR_CRS_STACK_SIZE
	.align		4
.L_21:
        /*008c*/ 	.byte	0x04, 0x1e
        /*008e*/ 	.short	(.L_23 - .L_22)
.L_22:
        /*0090*/ 	.word	0x00000000


	//----- nvinfo : EIATTR_CBANK_PARAM_SIZE
	.align		4
.L_23:
        /*0094*/ 	.byte	0x03, 0x19
        /*0096*/ 	.short	0x0024


	//----- nvinfo : EIATTR_PARAM_CBANK
	.align		4
        /*0098*/ 	.byte	0x04, 0x0a
        /*009a*/ 	.short	(.L_25 - .L_24)
	.align		4
.L_24:
        /*009c*/ 	.word	index@(.nv.constant0._Z13MatrixMulCUDAPfS_S_iii)
        /*00a0*/ 	.short	0x0380
        /*00a2*/ 	.short	0x0024


	//----- nvinfo : EIATTR_SW_WAR
	.align		4
.L_25:
        /*00a4*/ 	.byte	0x04, 0x36
        /*00a6*/ 	.short	(.L_27 - .L_26)
.L_26:
        /*00a8*/ 	.word	0x00000008
.L_27:


//--------------------- .nv.callgraph             --------------------------
	.section	.nv.callgraph,"",@"SHT_CUDA_CALLGRAPH"
	.align	4
	.sectionentsize	8
	.align		4
        /*0000*/ 	.word	0x00000000
	.align		4
        /*0004*/ 	.word	0xffffffff
	.align		4
        /*0008*/ 	.word	0x00000000
	.align		4
        /*000c*/ 	.word	0xfffffffe
	.align		4
        /*0010*/ 	.word	0x00000000
	.align		4
        /*0014*/ 	.word	0xfffffffd
	.align		4
        /*0018*/ 	.word	0x00000000
	.align		4
        /*001c*/ 	.word	0xfffffffc


//--------------------- .text._Z13MatrixMulCUDAPfS_S_iii --------------------------
	.section	.text._Z13MatrixMulCUDAPfS_S_iii,"ax",@progbits
	.align	128
        .global         _Z13MatrixMulCUDAPfS_S_iii
        .type           _Z13MatrixMulCUDAPfS_S_iii,@function
        .size           _Z13MatrixMulCUDAPfS_S_iii,(.L_x_12 - _Z13MatrixMulCUDAPfS_S_iii)
        .other          _Z13MatrixMulCUDAPfS_S_iii,@"STO_CUDA_ENTRY STV_DEFAULT"
_Z13MatrixMulCUDAPfS_S_iii:
.text._Z13MatrixMulCUDAPfS_S_iii:
[----:B------:R-:W-:Y:S08]  /*0000*/  LDC R1, c[0x0][0x37c] ;  /* 0x0000df00ff017b82 */ /* 0x000ff00000000800 */
[----:B------:R-:W0:Y:S02]  /*0010*/  LDC R3, c[0x0][0x398] ;  /* 0x0000e600ff037b82 */ /* 0x000e240000000800 */
[----:B0-----:R-:W-:-:S13]  /*0020*/  ISETP.GE.AND P0, PT, R3, -0x3ff, PT ;  /* 0xfffffc010300780c */ /* 0x001fda0003f06270 */
[----:B------:R-:W-:Y:S05]  /*0030*/  @!P0 EXIT ;  /* 0x000000000000894d */ /* 0x000fea0003800000 */
[----:B------:R-:W0:Y:S01]  /*0040*/  LDCU UR5, c[0x0][0x39c] ;  /* 0x00007380ff0577ac */ /* 0x000e220008000800 */
[----:B------:R-:W1:Y:S01]  /*0050*/  S2R R0, SR_TID.X ;  /* 0x0000000000007919 */ /* 0x000e620000002100 */
[----:B------:R-:W-:Y:S01]  /*0060*/  SHF.R.S32.HI R2, RZ, 0x1f, R3 ;  /* 0x0000001fff027819 */ /* 0x000fe20000011403 */
[----:B------:R-:W2:Y:S03]  /*0070*/  LDCU.64 UR10, c[0x0][0x358] ;  /* 0x00006b00ff0a77ac */ /* 0x000ea60008000a00 */
[----:B------:R-:W-:-:S04]  /*0080*/  LEA.HI R2, R2, R3, RZ, 0xa ;  /* 0x0000000302027211 */ /* 0x000fc800078f50ff */
[----:B------:R-:W-:Y:S02]  /*0090*/  LOP3.LUT R15, R2, 0xfffffc00, RZ, 0xc0, !PT ;  /* 0xfffffc00020f7812 */ /* 0x000fe400078ec0ff */
[----:B------:R-:W-:Y:S02]  /*00a0*/  SHF.R.S32.HI R14, RZ, 0xa, R2 ;  /* 0x0000000aff0e7819 */ /* 0x000fe40000011402 */
[----:B------:R-:W-:Y:S01]  /*00b0*/  IADD3 R15, PT, PT, -R15, R3, RZ ;  /* 0x000000030f0f7210 */ /* 0x000fe20007ffe1ff */
[----:B0-----:R-:W-:-:S09]  /*00c0*/  UISETP.GE.AND UP0, UPT, UR5, 0x1, UPT ;  /* 0x000000010500788c */ /* 0x001fd2000bf06270 */
[----:B--2---:R-:W-:Y:S05]  /*00d0*/  BRA.U !UP0, `(.L_x_0) ;  /* 0x0000000908607547 */ /* 0x004fea000b800000 */
[----:B------:R-:W-:Y:S02]  /*00e0*/  ULOP3.LUT UR8, UR5, 0x7ffffff8, URZ, 0xc0, !UPT ;  /* 0x7ffffff805087892 */ /* 0x000fe4000f8ec0ff */
[----:B------:R-:W-:Y:S02]  /*00f0*/  ULOP3.LUT UR5, UR5, 0x7, URZ, 0xc0, !UPT ;  /* 0x0000000705057892 */ /* 0x000fe4000f8ec0ff */
[----:B------:R-:W-:Y:S01]  /*0100*/  UIADD3 UR7, UPT, UPT, -UR8, URZ, URZ ;  /* 0x000000ff08077290 */ /* 0x000fe2000fffe1ff */
[----:B------:R-:W-:-:S11]  /*0110*/  UMOV UR4, URZ ;  /* 0x000000ff00047c82 */ /* 0x000fd60008000000 */
.L_x_7:
[----:B------:R-:W-:Y:S01]  /*0120*/  ISETP.LE.AND P0, PT, R14, UR4, PT ;  /* 0x000000040e007c0c */ /* 0x000fe2000bf03270 */
[----:B------:R-:W-:Y:S01]  /*0130*/  BSSY.RECONVERGENT B0, `(.L_x_1) ;  /* 0x000008e000007945 */ /* 0x000fe20003800200 */
[----:B-1----:R-:W-:-:S13]  /*0140*/  ISETP.GE.AND P1, PT, R0, R15, PT ;  /* 0x0000000f0000720c */ /* 0x002fda0003f26270 */
[----:B0-----:R-:W-:Y:S05]  /*0150*/  @P0 BRA P1, `(.L_x_2) ;  /* 0x00000008002c0947 */ /* 0x001fea0000800000 */
[----:B------:R-:W0:Y:S01]  /*0160*/  LDC R17, c[0x0][0x3a0] ;  /* 0x0000e800ff117b82 */ /* 0x000e220000000800 */
[----:B------:R-:W-:Y:S01]  /*0170*/  USHF.L.U32 UR6, UR4, 0xa, URZ ;  /* 0x0000000a04067899 */ /* 0x000fe200080006ff */
[----:B------:R-:W-:-:S05]  /*0180*/  IMAD.MOV.U32 R26, RZ, RZ, RZ ;  /* 0x000000ffff1a7224 */ /* 0x000fca00078e00ff */
[----:B------:R-:W-:Y:S01]  /*0190*/  LOP3.LUT R16, R0, UR6, RZ, 0xfc, !PT ;  /* 0x0000000600107c12 */ /* 0x000fe2000f8efcff */
[----:B------:R-:W1:Y:S01]  /*01a0*/  LDC R18, c[0x0][0x39c] ;  /* 0x0000e700ff127b82 */ /* 0x000e620000000800 */
[----:B0-----:R-:W-:-:S04]  /*01b0*/  IABS R5, R17 ;  /* 0x0000001100057213 */ /* 0x001fc80000000000 */
[----:B------:R-:W0:Y:S08]  /*01c0*/  I2F.RP R4, R5 ;  /* 0x0000000500047306 */ /* 0x000e300000209400 */
[----:B0-----:R-:W0:Y:S02]  /*01d0*/  MUFU.RCP R4, R4 ;  /* 0x0000000400047308 */ /* 0x001e240000001000 */
[----:B0-----:R-:W-:Y:S01]  /*01e0*/  VIADD R2, R4, 0xffffffe ;  /* 0x0ffffffe04027836 */ /* 0x001fe20000000000 */
[----:B------:R-:W-:-:S05]  /*01f0*/  IABS R4, R16 ;  /* 0x0000001000047213 */ /* 0x000fca0000000000 */
[----:B------:R0:W2:Y:S02]  /*0200*/  F2I.FTZ.U32.TRUNC.NTZ R3, R2 ;  /* 0x0000000200037305 */ /* 0x0000a4000021f000 */
[----:B0-----:R-:W-:Y:S01]  /*0210*/  IMAD.MOV.U32 R2, RZ, RZ, RZ ;  /* 0x000000ffff027224 */ /* 0x001fe200078e00ff */
[----:B--2---:R-:W-:-:S05]  /*0220*/  IADD3 R6, PT, PT, RZ, -R3, RZ ;  /* 0x80000003ff067210 */ /* 0x004fca0007ffe0ff */
[----:B------:R-:W-:-:S04]  /*0230*/  IMAD R7, R6, R5, RZ ;  /* 0x0000000506077224 */ /* 0x000fc800078e02ff */
[----:B------:R-:W-:-:S06]  /*0240*/  IMAD.HI.U32 R3, R3, R7, R2 ;  /* 0x0000000703037227 */ /* 0x000fcc00078e0002 */
[----:B------:R-:W-:-:S05]  /*0250*/  IMAD.HI.U32 R19, R3, R4, RZ ;  /* 0x0000000403137227 */ /* 0x000fca00078e00ff */
[----:B------:R-:W-:-:S05]  /*0260*/  IADD3 R2, PT, PT, -R19, RZ, RZ ;  /* 0x000000ff13027210 */ /* 0x000fca0007ffe1ff */
[----:B------:R-:W-:Y:S02]  /*0270*/  IMAD R2, R5, R2, R4 ;  /* 0x0000000205027224 */ /* 0x000fe400078e0204 */
[----:B------:R-:W-:-:S03]  /*0280*/  HFMA2 R4, -RZ, RZ, 0, 0 ;  /* 0x00000000ff047431 */ /* 0x000fc600000001ff */
[----:B------:R-:W-:-:S13]  /*0290*/  ISETP.GT.U32.AND P1, PT, R5, R2, PT ;  /* 0x000000020500720c */ /* 0x000fda0003f24070 */
[----:B------:R-:W-:Y:S01]  /*02a0*/  @!P1 IMAD.IADD R2, R2, 0x1, -R5 ;  /* 0x0000000102029824 */ /* 0x000fe200078e0a05 */
[----:B------:R-:W-:Y:S02]  /*02b0*/  @!P1 IADD3 R19, PT, PT, R19, 0x1, RZ ;  /* 0x0000000113139810 */ /* 0x000fe40007ffe0ff */
[----:B------:R-:W-:Y:S02]  /*02c0*/  ISETP.NE.AND P1, PT, R17, RZ, PT ;  /* 0x000000ff1100720c */ /* 0x000fe40003f25270 */
[----:B------:R-:W-:Y:S02]  /*02d0*/  ISETP.GE.U32.AND P0, PT, R2, R5, PT ;  /* 0x000000050200720c */ /* 0x000fe40003f06070 */
[----:B------:R-:W-:-:S04]  /*02e0*/  LOP3.LUT R2, R16, R17, RZ, 0x3c, !PT ;  /* 0x0000001110027212 */ /* 0x000fc800078e3cff */
[----:B------:R-:W-:-:S07]  /*02f0*/  ISETP.GE.AND P2, PT, R2, RZ, PT ;  /* 0x000000ff0200720c */ /* 0x000fce0003f46270 */
[----:B------:R-:W-:Y:S01]  /*0300*/  @P0 VIADD R19, R19, 0x1 ;  /* 0x0000000113130836 */ /* 0x000fe20000000000 */
[----:B-1----:R-:W-:-:S05]  /*0310*/  ISETP.GE.U32.AND P0, PT, R18, 0x8, PT ;  /* 0x000000081200780c */ /* 0x002fca0003f06070 */
[----:B------:R-:W-:Y:S02]  /*0320*/  @!P2 IADD3 R19, PT, PT, -R19, RZ, RZ ;  /* 0x000000ff1313a210 */ /* 0x000fe40007ffe1ff */
[----:B------:R-:W-:-:S05]  /*0330*/  @!P1 LOP3.LUT R19, RZ, R17, RZ, 0x33, !PT ;  /* 0x00000011ff139212 */ /* 0x000fca00078e33ff */
[----:B------:R-:W-:Y:S01]  /*0340*/  IMAD R21, R19, R18, RZ ;  /* 0x0000001213157224 */ /* 0x000fe200078e02ff */
[----:B------:R-:W-:Y:S06]  /*0350*/  @!P0 BRA `(.L_x_3) ;  /* 0x0000000000b88947 */ /* 0x000fec0003800000 */
[----:B------:R-:W-:Y:S01]  /*0360*/  IMAD.MOV R20, RZ, RZ, -R19 ;  /* 0x000000ffff147224 */ /* 0x000fe200078e0a13 */
[----:B------:R-:W-:Y:S01]  /*0370*/  MOV R26, RZ ;  /* 0x000000ff001a7202 */ /* 0x000fe20000000f00 */
[----:B------:R-:W-:Y:S01]  /*0380*/  IMAD.MOV.U32 R22, RZ, RZ, R21 ;  /* 0x000000ffff167224 */ /* 0x000fe200078e0015 */
[----:B------:R-:W-:Y:S01]  /*0390*/  UMOV UR6, UR7 ;  /* 0x0000000700067c82 */ /* 0x000fe20008000000 */
[----:B------:R-:W-:-:S07]  /*03a0*/  IMAD R20, R17, R20, R16 ;  /* 0x0000001411147224 */ /* 0x000fce00078e0210 */
.L_x_4:
[----:B------:R-:W0:Y:S08]  /*03b0*/  LDC.64 R2, c[0x0][0x388] ;  /* 0x0000e200ff027b82 */ /* 0x000e300000000a00 */
[----:B------:R-:W1:Y:S01]  /*03c0*/  LDC.64 R12, c[0x0][0x390] ;  /* 0x0000e400ff0c7b82 */ /* 0x000e620000000a00 */
[----:B0-----:R-:W-:-:S05]  /*03d0*/  IMAD.WIDE R2, R22, 0x4, R2 ;  /* 0x0000000416027825 */ /* 0x001fca00078e0202 */
[----:B------:R-:W2:Y:S01]  /*03e0*/  LDG.E R23, desc[UR10][R2.64] ;  /* 0x0000000a02177981 */ /* 0x000ea2000c1e1900 */
[----:B-1----:R-:W-:-:S03]  /*03f0*/  IMAD.WIDE R12, R20, 0x4, R12 ;  /* 0x00000004140c7825 */ /* 0x002fc600078e020c */
[----:B------:R-:W3:Y:S04]  /*0400*/  LDG.E R25, desc[UR10][R2.64+0x4] ;  /* 0x0000040a02197981 */ /* 0x000ee8000c1e1900 */
[----:B------:R0:W2:Y:S01]  /*0410*/  LDG.E R24, desc[UR10][R12.64] ;  /* 0x0000000a0c187981 */ /* 0x0000a2000c1e1900 */
[----:B------:R-:W-:-:S03]  /*0420*/  IMAD.WIDE R10, R17, 0x4, R12 ;  /* 0x00000004110a7825 */ /* 0x000fc600078e020c */
[----:B------:R-:W4:Y:S01]  /*0430*/  LDG.E R29, desc[UR10][R2.64+0x8] ;  /* 0x0000080a021d7981 */ /* 0x000f22000c1e1900 */
[----:B------:R-:W-:-:S03]  /*0440*/  IMAD.WIDE R4, R17, 0x4, R10 ;  /* 0x0000000411047825 */ /* 0x000fc600078e020a */
[----:B------:R-:W3:Y:S01]  /*0450*/  LDG.E R10, desc[UR10][R10.64] ;  /* 0x0000000a0a0a7981 */ /* 0x000ee2000c1e1900 */
[----:B------:R-:W-:-:S03]  /*0460*/  IMAD.WIDE R6, R17, 0x4, R4 ;  /* 0x0000000411067825 */ /* 0x000fc600078e0204 */
[----:B------:R1:W4:Y:S01]  /*0470*/  LDG.E R28, desc[UR10][R4.64] ;  /* 0x0000000a041c7981 */ /* 0x000322000c1e1900 */
[----:B------:R-:W-:-:S03]  /*0480*/  IMAD.WIDE R8, R17, 0x4, R6 ;  /* 0x0000000411087825 */ /* 0x000fc600078e0206 */
[----:B------:R-:W5:Y:S01]  /*0490*/  LDG.E R6, desc[UR10][R6.64] ;  /* 0x0000000a06067981 */ /* 0x000f62000c1e1900 */
[----:B0-----:R-:W-:-:S05]  /*04a0*/  IMAD.WIDE R12, R17, 0x4, R8 ;  /* 0x00000004110c7825 */ /* 0x001fca00078e0208 */
[----:B------:R-:W5:Y:S04]  /*04b0*/  LDG.E R11, desc[UR10][R12.64] ;  /* 0x0000000a0c0b7981 */ /* 0x000f68000c1e1900 */
[----:B------:R-:W5:Y:S04]  /*04c0*/  LDG.E R7, desc[UR10][R8.64] ;  /* 0x0000000a08077981 */ /* 0x000f68000c1e1900 */
[----:B------:R-:W5:Y:S04]  /*04d0*/  LDG.E R9, desc[UR10][R2.64+0xc] ;  /* 0x00000c0a02097981 */ /* 0x000f68000c1e1900 */
[----:B------:R-:W5:Y:S01]  /*04e0*/  LDG.E R8, desc[UR10][R2.64+0x18] ;  /* 0x0000180a02087981 */ /* 0x000f62000c1e1900 */
[----:B--2---:R-:W-:Y:S01]  /*04f0*/  FFMA R24, R23, R24, R26 ;  /* 0x0000001817187223 */ /* 0x004fe2000000001a */
[----:B------:R-:W-:-:S02]  /*0500*/  IMAD.WIDE R26, R17, 0x4, R12 ;  /* 0x00000004111a7825 */ /* 0x000fc400078e020c */
[----:B------:R-:W2:Y:S04]  /*0510*/  LDG.E R23, desc[UR10][R2.64+0x10] ;  /* 0x0000100a02177981 */ /* 0x000ea8000c1e1900 */
[----:B------:R-:W2:Y:S01]  /*0520*/  LDG.E R12, desc[UR10][R2.64+0x14] ;  /* 0x0000140a020c7981 */ /* 0x000ea2000c1e1900 */
[----:B-1----:R-:W-:-:S03]  /*0530*/  IMAD.WIDE R4, R17, 0x4, R26 ;  /* 0x0000000411047825 */ /* 0x002fc600078e021a */
[----:B------:R-:W2:Y:S04]  /*0540*/  LDG.E R13, desc[UR10][R2.64+0x1c] ;  /* 0x00001c0a020d7981 */ /* 0x000ea8000c1e1900 */
[----:B------:R-:W2:Y:S04]  /*0550*/  LDG.E R4, desc[UR10][R4.64] ;  /* 0x0000000a04047981 */ /* 0x000ea8000c1e1900 */
[----:B------:R-:W2:Y:S01]  /*0560*/  LDG.E R3, desc[UR10][R26.64] ;  /* 0x0000000a1a037981 */ /* 0x000ea2000c1e1900 */
[----:B---3--:R-:W-:-:S04]  /*0570*/  FFMA R10, R25, R10, R24 ;  /* 0x0000000a190a7223 */ /* 0x008fc80000000018 */
[----:B----4-:R-:W-:Y:S01]  /*0580*/  FFMA R10, R29, R28, R10 ;  /* 0x0000001c1d0a7223 */ /* 0x010fe2000000000a */
[----:B------:R-:W-:-:S04]  /*0590*/  UIADD3 UR6, UPT, UPT, UR6, 0x8, URZ ;  /* 0x0000000806067890 */ /* 0x000fc8000fffe0ff */
[----:B------:R-:W-:Y:S01]  /*05a0*/  UISETP.NE.AND UP0, UPT, UR6, URZ, UPT ;  /* 0x000000ff0600728c */ /* 0x000fe2000bf05270 */
[----:B-----5:R-:W-:Y:S01]  /*05b0*/  FFMA R6, R9, R6, R10 ;  /* 0x0000000609067223 */ /* 0x020fe2000000000a */
[----:B------:R-:W-:Y:S01]  /*05c0*/  IADD3 R22, PT, PT, R22, 0x8, RZ ;  /* 0x0000000816167810 */ /* 0x000fe20007ffe0ff */
[----:B------:R-:W-:Y:S02]  /*05d0*/  IMAD R20, R17, 0x8, R20 ;  /* 0x0000000811147824 */ /* 0x000fe400078e0214 */
[----:B--2---:R-:W-:-:S04]  /*05e0*/  FFMA R7, R23, R7, R6 ;  /* 0x0000000717077223 */ /* 0x004fc80000000006 */
[----:B------:R-:W-:-:S04]  /*05f0*/  FFMA R7, R12, R11, R7 ;  /* 0x0000000b0c077223 */ /* 0x000fc80000000007 */
[----:B------:R-:W-:-:S04]  /*0600*/  FFMA R8, R8, R3, R7 ;  /* 0x0000000308087223 */ /* 0x000fc80000000007 */
[----:B------:R-:W-:Y:S01]  /*0610*/  FFMA R26, R13, R4, R8 ;  /* 0x000000040d1a7223 */ /* 0x000fe20000000008 */
[----:B------:R-:W-:Y:S06]  /*0620*/  BRA.U UP0, `(.L_x_4) ;  /* 0xfffffffd00607547 */ /* 0x000fec000b83ffff */
[----:B------:R-:W-:-:S07]  /*0630*/  MOV R4, UR8 ;  /* 0x0000000800047c02 */ /* 0x000fce0008000f00 */
.L_x_3:
[----:B------:R-:W-:-:S09]  /*0640*/  UISETP.NE.AND UP0, UPT, UR5, URZ, UPT ;  /* 0x000000ff0500728c */ /* 0x000fd2000bf05270 */
[----:B------:R-:W-:Y:S05]  /*0650*/  BRA.U !UP0, `(.L_x_5) ;  /* 0x0000000108e07547 */ /* 0x000fea000b800000 */
[----:B------:R-:W-:Y:S01]  /*0660*/  UIADD3 UR6, UPT, UPT, UR5, -0x1, URZ ;  /* 0xffffffff05067890 */ /* 0x000fe2000fffe0ff */
[----:B------:R-:W-:-:S03]  /*0670*/  LOP3.LUT P0, R20, R18, 0x3, RZ, 0xc0, !PT ;  /* 0x0000000312147812 */ /* 0x000fc6000780c0ff */
[----:B------:R-:W-:-:S09]  /*0680*/  UISETP.GE.U32.AND UP0, UPT, UR6, 0x3, UPT ;  /* 0x000000030600788c */ /* 0x000fd2000bf06070 */
[----:B------:R-:W-:Y:S05]  /*0690*/  BRA.U !UP0, `(.L_x_6) ;  /* 0x00000001085c7547 */ /* 0x000fea000b800000 */
[----:B------:R-:W0:Y:S01]  /*06a0*/  LDC.64 R6, c[0x0][0x390] ;  /* 0x0000e400ff067b82 */ /* 0x000e220000000a00 */
[----:B------:R-:W-:-:S04]  /*06b0*/  IMAD.IADD R5, R4, 0x1, -R19 ;  /* 0x0000000104057824 */ /* 0x000fc800078e0a13 */
[----:B------:R-:W-:Y:S01]  /*06c0*/  IMAD R9, R5, R17, R16 ;  /* 0x0000001105097224 */ /* 0x000fe200078e0210 */
[----:B------:R-:W-:Y:S02]  /*06d0*/  IADD3 R5, PT, PT, R21, R4, RZ ;  /* 0x0000000415057210 */ /* 0x000fe40007ffe0ff */
[----:B------:R-:W1:Y:S01]  /*06e0*/  LDC.64 R2, c[0x0][0x388] ;  /* 0x0000e200ff027b82 */ /* 0x000e620000000a00 */
[----:B0-----:R-:W-:-:S04]  /*06f0*/  IMAD.WIDE R6, R9, 0x4, R6 ;  /* 0x0000000409067825 */ /* 0x001fc800078e0206 */
[----:B------:R-:W-:Y:S02]  /*0700*/  IMAD.WIDE R8, R17, 0x4, R6 ;  /* 0x0000000411087825 */ /* 0x000fe400078e0206 */
[----:B------:R-:W2:Y:S02]  /*0710*/  LDG.E R6, desc[UR10][R6.64] ;  /* 0x0000000a06067981 */ /* 0x000ea4000c1e1900 */
[----:B-1----:R-:W-:-:S04]  /*0720*/  IMAD.WIDE R2, R5, 0x4, R2 ;  /* 0x0000000405027825 */ /* 0x002fc800078e0202 */
[C---:B------:R-:W-:Y:S01]  /*0730*/  IMAD.WIDE R10, R17.reuse, 0x4, R8 ;  /* 0x00000004110a7825 */ /* 0x040fe200078e0208 */
[----:B------:R-:W2:Y:S04]  /*0740*/  LDG.E R5, desc[UR10][R2.64] ;  /* 0x0000000a02057981 */ /* 0x000ea8000c1e1900 */
[----:B------:R-:W3:Y:S01]  /*0750*/  LDG.E R8, desc[UR10][R8.64] ;  /* 0x0000000a08087981 */ /* 0x000ee2000c1e1900 */
[----:B------:R-:W-:-:S03]  /*0760*/  IMAD.WIDE R12, R17, 0x4, R10 ;  /* 0x00000004110c7825 */ /* 0x000fc600078e020a */
[----:B------:R-:W3:Y:S04]  /*0770*/  LDG.E R22, desc[UR10][R2.64+0x4] ;  /* 0x0000040a02167981 */ /* 0x000ee8000c1e1900 */
[----:B------:R-:W4:Y:S04]  /*0780*/  LDG.E R23, desc[UR10][R10.64] ;  /* 0x0000000a0a177981 */ /* 0x000f28000c1e1900 */
[----:B------:R-:W4:Y:S04]  /*0790*/  LDG.E R24, desc[UR10][R2.64+0x8] ;  /* 0x0000080a02187981 */ /* 0x000f28000c1e1900 */
[----:B------:R-:W5:Y:S04]  /*07a0*/  LDG.E R28, desc[UR10][R2.64+0xc] ;  /* 0x00000c0a021c7981 */ /* 0x000f68000c1e1900 */
[----:B------:R-:W5:Y:S01]  /*07b0*/  LDG.E R12, desc[UR10][R12.64] ;  /* 0x0000000a0c0c7981 */ /* 0x000f62000c1e1900 */
[----:B------:R-:W-:-:S02]  /*07c0*/  VIADD R4, R4, 0x4 ;  /* 0x0000000404047836 */ /* 0x000fc40000000000 */
[----:B--2---:R-:W-:-:S04]  /*07d0*/  FFMA R5, R5, R6, R26 ;  /* 0x0000000605057223 */ /* 0x004fc8000000001a */
[----:B---3--:R-:W-:-:S04]  /*07e0*/  FFMA R5, R22, R8, R5 ;  /* 0x0000000816057223 */ /* 0x008fc80000000005 */
[----:B----4-:R-:W-:-:S04]  /*07f0*/  FFMA R5, R24, R23, R5 ;  /* 0x0000001718057223 */ /* 0x010fc80000000005 */
[----:B-----5:R-:W-:-:S07]  /*0800*/  FFMA R26, R28, R12, R5 ;  /* 0x0000000c1c1a7223 */ /* 0x020fce0000000005 */
.L_x_6:
[----:B------:R-:W-:Y:S05]  /*0810*/  @!P0 BRA `(.L_x_5) ;  /* 0x0000000000708947 */ /* 0x000fea0003800000 */
[----:B------:R-:W-:Y:S02]  /*0820*/  ISETP.NE.AND P0, PT, R20, 0x1, PT ;  /* 0x000000011400780c */ /* 0x000fe40003f05270 */
[----:B------:R-:W-:-:S04]  /*0830*/  LOP3.LUT R18, R18, 0x1, RZ, 0xc0, !PT ;  /* 0x0000000112127812 */ /* 0x000fc800078ec0ff */
[----:B------:R-:W-:-:S07]  /*0840*/  ISETP.NE.U32.AND P1, PT, R18, 0x1, PT ;  /* 0x000000011200780c */ /* 0x000fce0003f25070 */
[----:B------:R-:W0:Y:S01]  /*0850*/  @P0 LDC.64 R10, c[0x0][0x390] ;  /* 0x0000e400ff0a0b82 */ /* 0x000e220000000a00 */
[----:B------:R-:W-:Y:S01]  /*0860*/  @P0 IADD3 R12, PT, PT, -R19, R4, RZ ;  /* 0x00000004130c0210 */ /* 0x000fe20007ffe1ff */
[----:B------:R-:W-:Y:S01]  /*0870*/  @P0 IMAD.IADD R5, R21, 0x1, R4 ;  /* 0x0000000115050824 */ /* 0x000fe200078e0204 */
[----:B------:R-:W-:-:S03]  /*0880*/  @P0 IADD3 R4, PT, PT, R4, 0x2, RZ ;  /* 0x0000000204040810 */ /* 0x000fc60007ffe0ff */
[----:B------:R-:W-:Y:S01]  /*0890*/  @P0 IMAD R13, R12, R17, R16 ;  /* 0x000000110c0d0224 */ /* 0x000fe200078e0210 */
[----:B------:R-:W-:Y:S01]  /*08a0*/  @!P1 IADD3 R21, PT, PT, R21, R4, RZ ;  /* 0x0000000415159210 */ /* 0x000fe20007ffe0ff */
[----:B------:R-:W1:Y:S01]  /*08b0*/  @P0 LDC.64 R8, c[0x0][0x388] ;  /* 0x0000e200ff080b82 */ /* 0x000e620000000a00 */
[----:B------:R-:W-:-:S04]  /*08c0*/  @!P1 IMAD.IADD R19, R4, 0x1, -R19 ;  /* 0x0000000104139824 */ /* 0x000fc800078e0a13 */
[----:B------:R-:W-:-:S03]  /*08d0*/  @!P1 IMAD R19, R19, R17, R16 ;  /* 0x0000001113139224 */ /* 0x000fc600078e0210 */
[----:B------:R-:W2:Y:S08]  /*08e0*/  @!P1 LDC.64 R2, c[0x0][0x388] ;  /* 0x0000e200ff029b82 */ /* 0x000eb00000000a00 */
[----:B------:R-:W3:Y:S01]  /*08f0*/  @!P1 LDC.64 R6, c[0x0][0x390] ;  /* 0x0000e400ff069b82 */ /* 0x000ee20000000a00 */
[----:B0-----:R-:W-:-:S05]  /*0900*/  @P0 IMAD.WIDE R10, R13, 0x4, R10 ;  /* 0x000000040d0a0825 */ /* 0x001fca00078e020a */
[----:B------:R-:W4:Y:S01]  /*0910*/  @P0 LDG.E R12, desc[UR10][R10.64] ;  /* 0x0000000a0a0c0981 */ /* 0x000f22000c1e1900 */
[----:B-1----:R-:W-:-:S04]  /*0920*/  @P0 IMAD.WIDE R8, R5, 0x4, R8 ;  /* 0x0000000405080825 */ /* 0x002fc800078e0208 */
[----:B------:R-:W-:Y:S01]  /*0930*/  @P0 IMAD.WIDE R4, R17, 0x4, R10 ;  /* 0x0000000411040825 */ /* 0x000fe200078e020a */
[----:B------:R-:W4:Y:S03]  /*0940*/  @P0 LDG.E R13, desc[UR10][R8.64] ;  /* 0x0000000a080d0981 */ /* 0x000f26000c1e1900 */
[----:B--2---:R-:W-:Y:S01]  /*0950*/  @!P1 IMAD.WIDE R2, R21, 0x4, R2 ;  /* 0x0000000415029825 */ /* 0x004fe200078e0202 */
[----:B------:R-:W2:Y:S04]  /*0960*/  @P0 LDG.E R17, desc[UR10][R8.64+0x4] ;  /* 0x0000040a08110981 */ /* 0x000ea8000c1e1900 */
[----:B------:R-:W2:Y:S01]  /*0970*/  @P0 LDG.E R4, desc[UR10][R4.64] ;  /* 0x0000000a04040981 */ /* 0x000ea2000c1e1900 */
[----:B---3--:R-:W-:-:S03]  /*0980*/  @!P1 IMAD.WIDE R6, R19, 0x4, R6 ;  /* 0x0000000413069825 */ /* 0x008fc600078e0206 */
[----:B------:R-:W3:Y:S04]  /*0990*/  @!P1 LDG.E R3, desc[UR10][R2.64] ;  /* 0x0000000a02039981 */ /* 0x000ee8000c1e1900 */
[----:B------:R-:W3:Y:S01]  /*09a0*/  @!P1 LDG.E R6, desc[UR10][R6.64] ;  /* 0x0000000a06069981 */ /* 0x000ee2000c1e1900 */
[----:B----4-:R-:W-:-:S04]  /*09b0*/  @P0 FFMA R12, R13, R12, R26 ;  /* 0x0000000c0d0c0223 */ /* 0x010fc8000000001a */
[----:B--2---:R-:W-:-:S04]  /*09c0*/  @P0 FFMA R26, R17, R4, R12 ;  /* 0x00000004111a0223 */ /* 0x004fc8000000000c */
[----:B---3--:R-:W-:-:S07]  /*09d0*/  @!P1 FFMA R26, R3, R6, R26 ;  /* 0x00000006031a9223 */ /* 0x008fce000000001a */
.L_x_5:
[----:B------:R-:W0:Y:S02]  /*09e0*/  LDC.64 R2, c[0x0][0x380] ;  /* 0x0000e000ff027b82 */ /* 0x000e240000000a00 */
[----:B0-----:R-:W-:-:S05]  /*09f0*/  IMAD.WIDE.U32 R16, R16, 0x4, R2 ;  /* 0x0000000410107825 */ /* 0x001fca00078e0002 */
[----:B------:R0:W-:Y:S02]  /*0a00*/  STG.E desc[UR10][R16.64], R26 ;  /* 0x0000001a10007986 */ /* 0x0001e4000c10190a */
.L_x_2:
[----:B------:R-:W-:Y:S05]  /*0a10*/  BSYNC.RECONVERGENT B0 ;  /* 0x0000000000007941 */ /* 0x000fea0003800200 */
.L_x_1:
[----:B------:R-:W-:-:S13]  /*0a20*/  ISETP.NE.AND P0, PT, R14, UR4, PT ;  /* 0x000000040e007c0c */ /* 0x000fda000bf05270 */
[----:B------:R-:W-:Y:S05]  /*0a30*/  @!P0 EXIT ;  /* 0x000000000000894d */ /* 0x000fea0003800000 */
[----:B------:R-:W-:Y:S01]  /*0a40*/  UIADD3 UR4, UPT, UPT, UR4, 0x1, URZ ;  /* 0x0000000104047890 */ /* 0x000fe2000fffe0ff */
[----:B------:R-:W-:Y:S11]  /*0a50*/  BRA `(.L_x_7) ;  /* 0xfffffff400b07947 */ /* 0x000ff6000383ffff */
.L_x_0:
[C---:B------:R-:W-:Y:S01]  /*0a60*/  ISETP.GE.U32.AND P0, PT, R14.reuse, 0x3, PT ;  /* 0x000000030e00780c */ /* 0x040fe20003f06070 */
[----:B------:R-:W-:Y:S01]  /*0a70*/  IMAD.MOV.U32 R5, RZ, RZ, RZ ;  /* 0x000000ffff057224 */ /* 0x000fe200078e00ff */
[----:B------:R-:W-:-:S04]  /*0a80*/  IADD3 R2, PT, PT, R14, 0x1, RZ ;  /* 0x000000010e027810 */ /* 0x000fc80007ffe0ff */
[----:B------:R-:W-:-:S04]  /*0a90*/  LOP3.LUT R12, R2, 0x3, RZ, 0xc0, !PT ;  /* 0x00000003020c7812 */ /* 0x000fc800078ec0ff */
[----:B------:R-:W-:-:S03]  /*0aa0*/  ISETP.NE.AND P4, PT, R12, RZ, PT ;  /* 0x000000ff0c00720c */ /* 0x000fc60003f85270 */
[----:B------:R-:W-:Y:S10]  /*0ab0*/  @!P0 BRA `(.L_x_8) ;  /* 0x0000000000908947 */ /* 0x000ff40003800000 */
[----:B------:R-:W-:Y:S02]  /*0ac0*/  LOP3.LUT R5, R2, 0xfffffffc, RZ, 0xc0, !PT ;  /* 0xfffffffc02057812 */ /* 0x000fe400078ec0ff */
[----:B------:R-:W-:-:S07]  /*0ad0*/  MOV R4, RZ ;  /* 0x000000ff00047202 */ /* 0x000fce0000000f00 */
.L_x_9:
[C---:B------:R-:W-:Y:S01]  /*0ae0*/  IADD3 R17, PT, PT, R4.reuse, 0x1, RZ ;  /* 0x0000000104117810 */ /* 0x040fe20007ffe0ff */
[C---:B------:R-:W-:Y:S01]  /*0af0*/  VIADD R19, R4.reuse, 0x2 ;  /* 0x0000000204137836 */ /* 0x040fe20000000000 */
[C---:B------:R-:W-:Y:S02]  /*0b00*/  IADD3 R21, PT, PT, R4.reuse, 0x3, RZ ;  /* 0x0000000304157810 */ /* 0x040fe40007ffe0ff */
[-C--:B------:R-:W-:Y:S02]  /*0b10*/  ISETP.GE.AND P2, PT, R4, R14.reuse, PT ;  /* 0x0000000e0400720c */ /* 0x080fe40003f46270 */
[-C--:B------:R-:W-:Y:S02]  /*0b20*/  ISETP.GE.AND P3, PT, R17, R14.reuse, PT ;  /* 0x0000000e1100720c */ /* 0x080fe40003f66270 */
[-C--:B------:R-:W-:Y:S02]  /*0b30*/  ISETP.GE.AND P0, PT, R19, R14.reuse, PT ;  /* 0x0000000e1300720c */ /* 0x080fe40003f06270 */
[----:B------:R-:W-:-:S02]  /*0b40*/  ISETP.GE.AND P1, PT, R21, R14, PT ;  /* 0x0000000e1500720c */ /* 0x000fc40003f26270 */
[CC--:B-1----:R-:W-:Y:S02]  /*0b50*/  ISETP.GE.AND P2, PT, R0.reuse, R15.reuse, P2 ;  /* 0x0000000f0000720c */ /* 0x0c2fe40001746270 */
[CC--:B------:R-:W-:Y:S02]  /*0b60*/  ISETP.GE.AND P3, PT, R0.reuse, R15.reuse, P3 ;  /* 0x0000000f0000720c */ /* 0x0c0fe40001f66270 */
[CC--:B------:R-:W-:Y:S02]  /*0b70*/  ISETP.GE.AND P0, PT, R0.reuse, R15.reuse, P0 ;  /* 0x0000000f0000720c */ /* 0x0c0fe40000706270 */
[----:B------:R-:W-:-:S07]  /*0b80*/  ISETP.GE.AND P1, PT, R0, R15, P1 ;  /* 0x0000000f0000720c */ /* 0x000fce0000f26270 */
[----:B0-----:R-:W0:Y:S01]  /*0b90*/  @!P2 LDC.64 R10, c[0x0][0x380] ;  /* 0x0000e000ff0aab82 */ /* 0x001e220000000a00 */
[C---:B------:R-:W-:Y:S01]  /*0ba0*/  @!P2 SHF.L.U32 R13, R4.reuse, 0xa, RZ ;  /* 0x0000000a040da819 */ /* 0x040fe200000006ff */
[----:B------:R-:W-:Y:S02]  /*0bb0*/  @!P3 IMAD.SHL.U32 R17, R17, 0x400, RZ ;  /* 0x000004001111b824 */ /* 0x000fe400078e00ff */
[----:B------:R-:W-:Y:S01]  /*0bc0*/  @!P0 SHF.L.U32 R19, R19, 0xa, RZ ;  /* 0x0000000a13138819 */ /* 0x000fe200000006ff */
[----:B------:R-:W-:Y:S01]  /*0bd0*/  VIADD R4, R4, 0x4 ;  /* 0x0000000404047836 */ /* 0x000fe20000000000 */
[----:B------:R-:W-:Y:S02]  /*0be0*/  @!P1 SHF.L.U32 R21, R21, 0xa, RZ ;  /* 0x0000000a15159819 */ /* 0x000fe400000006ff */
[----:B------:R-:W1:Y:S01]  /*0bf0*/  @!P3 LDC.64 R8, c[0x0][0x380] ;  /* 0x0000e000ff08bb82 */ /* 0x000e620000000a00 */
[-C--:B------:R-:W-:Y:S02]  /*0c00*/  @!P2 LOP3.LUT R13, R13, R0.reuse, RZ, 0xfc, !PT ;  /* 0x000000000d0da212 */ /* 0x080fe400078efcff */
[----:B------:R-:W-:-:S02]  /*0c10*/  @!P3 LOP3.LUT R17, R17, R0, RZ, 0xfc, !PT ;  /* 0x000000001111b212 */ /* 0x000fc400078efcff */
[-C--:B------:R-:W-:Y:S02]  /*0c20*/  @!P0 LOP3.LUT R19, R19, R0.reuse, RZ, 0xfc, !PT ;  /* 0x0000000013138212 */ /* 0x080fe400078efcff */
[----:B------:R-:W-:Y:S01]  /*0c30*/  @!P1 LOP3.LUT R21, R21, R0, RZ, 0xfc, !PT ;  /* 0x0000000015159212 */ /* 0x000fe200078efcff */
[----:B------:R-:W2:Y:S08]  /*0c40*/  @!P0 LDC.64 R6, c[0x0][0x380] ;  /* 0x0000e000ff068b82 */ /* 0x000eb00000000a00 */
[----:B------:R-:W3:Y:S01]  /*0c50*/  @!P1 LDC.64 R2, c[0x0][0x380] ;  /* 0x0000e000ff029b82 */ /* 0x000ee20000000a00 */
[----:B0-----:R-:W-:-:S05]  /*0c60*/  @!P2 IMAD.WIDE.U32 R10, R13, 0x4, R10 ;  /* 0x000000040d0aa825 */ /* 0x001fca00078e000a */
[----:B------:R0:W-:Y:S01]  /*0c70*/  @!P2 STG.E desc[UR10][R10.64], RZ ;  /* 0x000000ff0a00a986 */ /* 0x0001e2000c10190a */
[----:B-1----:R-:W-:-:S05]  /*0c80*/  @!P3 IMAD.WIDE.U32 R8, R17, 0x4, R8 ;  /* 0x000000041108b825 */ /* 0x002fca00078e0008 */
[----:B------:R0:W-:Y:S01]  /*0c90*/  @!P3 STG.E desc[UR10][R8.64], RZ ;  /* 0x000000ff0800b986 */ /* 0x0001e2000c10190a */
[----:B--2---:R-:W-:-:S05]  /*0ca0*/  @!P0 IMAD.WIDE.U32 R6, R19, 0x4, R6 ;  /* 0x0000000413068825 */ /* 0x004fca00078e0006 */
[----:B------:R0:W-:Y:S01]  /*0cb0*/  @!P0 STG.E desc[UR10][R6.64], RZ ;  /* 0x000000ff06008986 */ /* 0x0001e2000c10190a */
[----:B------:R-:W-:Y:S01]  /*0cc0*/  ISETP.NE.AND P0, PT, R4, R5, PT ;  /* 0x000000050400720c */ /* 0x000fe20003f05270 */
[----:B---3--:R-:W-:-:S05]  /*0cd0*/  @!P1 IMAD.WIDE.U32 R2, R21, 0x4, R2 ;  /* 0x0000000415029825 */ /* 0x008fca00078e0002 */
[----:B------:R0:W-:Y:S07]  /*0ce0*/  @!P1 STG.E desc[UR10][R2.64], RZ ;  /* 0x000000ff02009986 */ /* 0x0001ee000c10190a */
[----:B------:R-:W-:Y:S05]  /*0cf0*/  @P0 BRA `(.L_x_9) ;  /* 0xfffffffc00780947 */ /* 0x000fea000383ffff */
.L_x_8:
[----:B------:R-:W-:Y:S05]  /*0d00*/  @!P4 EXIT ;  /* 0x000000000000c94d */ /* 0x000fea0003800000 */
[----:B------:R-:W-:-:S05]  /*0d10*/  UMOV UR4, URZ ;  /* 0x000000ff00047c82 */ /* 0x000fca0008000000 */
.L_x_10:
[----:B------:R-:W-:Y:S01]  /*0d20*/  ISETP.GE.AND P0, PT, R5, R14, PT ;  /* 0x0000000e0500720c */ /* 0x000fe20003f06270 */
[----:B------:R-:W-:-:S03]  /*0d30*/  UIADD3 UR4, UPT, UPT, UR4, 0x1, URZ ;  /* 0x0000000104047890 */ /* 0x000fc6000fffe0ff */
[----:B-1----:R-:W-:-:S13]  /*0d40*/  ISETP.GE.AND P0, PT, R0, R15, P0 ;  /* 0x0000000f0000720c */ /* 0x002fda0000706270 */
[----:B0-----:R-:W0:Y:S01]  /*0d50*/  @!P0 LDC.64 R2, c[0x0][0x380] ;  /* 0x0000e000ff028b82 */ /* 0x001e220000000a00 */
[C---:B------:R-:W-:Y:S02]  /*0d60*/  @!P0 SHF.L.U32 R7, R5.reuse, 0xa, RZ ;  /* 0x0000000a05078819 */ /* 0x040fe400000006ff */
[----:B------:R-:W-:Y:S02]  /*0d70*/  IADD3 R5, PT, PT, R5, 0x1, RZ ;  /* 0x0000000105057810 */ /* 0x000fe40007ffe0ff */
[----:B------:R-:W-:-:S05]  /*0d80*/  @!P0 LOP3.LUT R7, R7, R0, RZ, 0xfc, !PT ;  /* 0x0000000007078212 */ /* 0x000fca00078efcff */
[----:B0-----:R-:W-:-:S05]  /*0d90*/  @!P0 IMAD.WIDE.U32 R2, R7, 0x4, R2 ;  /* 0x0000000407028825 */ /* 0x001fca00078e0002 */
[----:B------:R2:W-:Y:S01]  /*0da0*/  @!P0 STG.E desc[UR10][R2.64], RZ ;  /* 0x000000ff02008986 */ /* 0x0005e2000c10190a */
[----:B------:R-:W-:-:S13]  /*0db0*/  ISETP.NE.AND P0, PT, R12, UR4, PT ;  /* 0x000000040c007c0c */ /* 0x000fda000bf05270 */
[----:B--2---:R-:W-:Y:S05]  /*0dc0*/  @P0 BRA `(.L_x_10) ;  /* 0xfffffffc00d40947 */ /* 0x004fea000383ffff */
[----:B------:R-:W-:Y:S05]  /*0dd0*/  EXIT ;  /* 0x000000000000794d */ /* 0x000fea0003800000 */
.L_x_11:
[----:B------:R-:W-:-:S00]  /*0de0*/  BRA `(.L_x_11) ;  /* 0xfffffffc00fc7947 */ /* 0x000fc0000383ffff */
[----:B------:R-:W-:-:S00]  /*0df0*/  NOP ;  /* 0x0000000000007918 */ /* 0x000fc00000000000 */
        /* <DEDUP_REMOVED lines=8> */
.L_x_12:


//--------------------- .nv.shared.reserved.0     --------------------------
	.section	.nv.shared.reserved.0,"aw",@nobits
	.weak		__nv_reservedSMEM_offset_0_alias
	.size		__nv_reservedSMEM_offset_0_alias, 0, 64
	.other		__nv_reservedSMEM_offset_0_alias,@"STO_CUDA_RESERVED_SHARED STV_DEFAULT"
__nv_reservedSMEM_offset_0_alias:
	.zero		0
	.zero		64


//--------------------- .nv.constant0._Z13MatrixMulCUDAPfS_S_iii --------------------------
	.section	.nv.constant0._Z13MatrixMulCUDAPfS_S_iii,"a",@progbits
	.sectionflags	@""
	.align	4
.nv.constant0._Z13MatrixMulCUDAPfS_S_iii:
	.zero		932


//--------------------- SYMBOLS --------------------------

	.type		.nv.reservedSmem.offset0,@object
	.size		.nv.reservedSmem.offset0,0x4
